//
// Generated by NVIDIA NVVM Compiler
//
// Compiler Build ID: CL-36424714
// Cuda compilation tools, release 13.0, V13.0.88
// Based on NVVM 20.0.0
//

.version 9.0
.target sm_100
.address_size 64

	// .globl	_Z11hello_worldf
.extern .func  (.param .b32 func_retval0) vprintf
(
	.param .b64 vprintf_param_0,
	.param .b64 vprintf_param_1
)
;
.global .align 1 .b8 $str[78] = {72, 101, 108, 108, 111, 32, 98, 108, 111, 99, 107, 32, 37, 105, 32, 40, 120, 32, 37, 105, 44, 32, 121, 32, 37, 105, 44, 32, 122, 32, 37, 105, 41, 32, 114, 117, 110, 110, 105, 110, 103, 32, 116, 104, 114, 101, 97, 100, 32, 37, 105, 32, 40, 120, 32, 37, 105, 44, 32, 121, 32, 37, 105, 44, 32, 122, 32, 37, 105, 41, 44, 32, 102, 61, 37, 102, 10};

.visible .entry _Z11hello_worldf(
	.param .f32 _Z11hello_worldf_param_0
)
{
	.local .align 8 .b8 	__local_depot0[40];
	.reg .b64 	%SP;
	.reg .b64 	%SPL;
	.reg .b32 	%r<17>;
	.reg .b32 	%f<2>;
	.reg .b64 	%rd<5>;
	.reg .b64 	%fd<2>;

	mov.u64 	%SPL, __local_depot0;
	cvta.local.u64 	%SP, %SPL;
	ld.param.f32 	%f1, [_Z11hello_worldf_param_0];
	add.u64 	%rd1, %SP, 0;
	add.u64 	%rd2, %SPL, 0;
	mov.u32 	%r1, %ctaid.x;
	mov.u32 	%r2, %ctaid.y;
	mov.u32 	%r3, %nctaid.x;
	mad.lo.s32 	%r4, %r2, %r3, %r1;
	mov.u32 	%r5, %ctaid.z;
	mov.u32 	%r6, %nctaid.y;
	mad.lo.s32 	%r7, %r5, %r6, %r4;
	mov.u32 	%r8, %ntid.y;
	mov.u32 	%r9, %ntid.x;
	mov.u32 	%r10, %tid.x;
	mov.u32 	%r11, %tid.y;
	mad.lo.s32 	%r12, %r7, %r8, %r11;
	mad.lo.s32 	%r13, %r12, %r9, %r10;
	mov.u32 	%r14, %tid.z;
	cvt.f64.f32 	%fd1, %f1;
	st.local.v2.u32 	[%rd2], {%r7, %r1};
	st.local.v2.u32 	[%rd2+8], {%r2, %r5};
	st.local.v2.u32 	[%rd2+16], {%r13, %r10};
	st.local.v2.u32 	[%rd2+24], {%r11, %r14};
	st.local.f64 	[%rd2+32], %fd1;
	mov.u64 	%rd3, $str;
	cvta.global.u64 	%rd4, %rd3;
	{ // callseq 0, 0
	.param .b64 param0;
	st.param.b64 	[param0], %rd4;
	.param .b64 param1;
	st.param.b64 	[param1], %rd1;
	.param .b32 retval0;
	call.uni (retval0), 
	vprintf, 
	(
	param0, 
	param1
	);
	ld.param.b32 	%r15, [retval0];
	} // callseq 0
	ret;

}


// ===== COMPILED SASS (sm_100) =====

	.target	sm_100

	.elftype	@"ET_EXEC"


//--------------------- .note.nv.tkinfo           --------------------------
	.section	.note.nv.tkinfo,"",@"SHT_NOTE"
	.sectionflags	@"SHF_NOTE_NV_TKINFO"
	.tkinfo
        /*0018*/ 	.word	0x00000002
        /*0030*/ 	.string	""
        /*0030*/ 	.string	"ptxas"
        /*0030*/ 	.string	"Cuda compilation tools, release 13.0, V13.0.88"
        /*0030*/ 	.string	"Build cuda_13.0.r13.0/compiler.36424714_0"
        /*0030*/ 	.string	"-arch sm_100 -m 64 "



//--------------------- .note.nv.cuinfo           --------------------------
	.section	.note.nv.cuinfo,"",@"SHT_NOTE"
	.sectionflags	@"SHF_NOTE_NV_CUINFO"
        /*0018*/ 	.short	0x0002
        /*001a*/ 	.short	0x0064
        /*001c*/ 	.short	0x0082
	.zero		2


//--------------------- .nv.info                  --------------------------
	.section	.nv.info,"",@"SHT_CUDA_INFO"
	.align	4


	//----- nvinfo : EIATTR_REGCOUNT
	.align		4
        /*0000*/ 	.byte	0x04, 0x2f
        /*0002*/ 	.short	(.L_2 - .L_1)
	.align		4
.L_1:
        /*0004*/ 	.word	index@(_Z11hello_worldf)
        /*0008*/ 	.word	0x00000018


	//----- nvinfo : EIATTR_FRAME_SIZE
	.align		4
.L_2:
        /*000c*/ 	.byte	0x04, 0x11
        /*000e*/ 	.short	(.L_4 - .L_3)
	.align		4
.L_3:
        /*0010*/ 	.word	index@(_Z11hello_worldf)
        /*0014*/ 	.word	0x00000028


	//----- nvinfo : EIATTR_MIN_STACK_SIZE
	.align		4
.L_4:
        /*0018*/ 	.byte	0x04, 0x12
        /*001a*/ 	.short	(.L_6 - .L_5)
	.align		4
.L_5:
        /*001c*/ 	.word	index@(_Z11hello_worldf)
        /*0020*/ 	.word	0x00000028
.L_6:


//--------------------- .nv.compat                --------------------------
	.section	.nv.compat,"",@"SHT_CUDA_COMPAT_INFO"
	.align	4
        /*0000*/ 	.byte	0x02, 0x09, 0x00, 0x00, 0x02, 0x02, 0x01, 0x00, 0x02, 0x05, 0x05, 0x00, 0x03, 0x07, 0x01, 0x01
        /*0010*/ 	.byte	0x02, 0x03, 0x00, 0x00, 0x02, 0x06, 0x01, 0x00, 0x04, 0x0b, 0x08, 0x00, 0x09, 0x00, 0x00, 0x00
        /*0020*/ 	.byte	0x00, 0x00, 0x00, 0x00


//--------------------- .nv.info._Z11hello_worldf --------------------------
	.section	.nv.info._Z11hello_worldf,"",@"SHT_CUDA_INFO"
	.sectionflags	@""
	.align	4


	//----- nvinfo : EIATTR_CUDA_API_VERSION
	.align		4
        /*0000*/ 	.byte	0x04, 0x37
        /*0002*/ 	.short	(.L_8 - .L_7)
.L_7:
        /*0004*/ 	.word	0x00000082


	//----- nvinfo : EIATTR_KPARAM_INFO
	.align		4
.L_8:
        /*0008*/ 	.byte	0x04, 0x17
        /*000a*/ 	.short	(.L_10 - .L_9)
.L_9:
        /*000c*/ 	.word	0x00000000
        /*0010*/ 	.short	0x0000
        /*0012*/ 	.short	0x0000
        /*0014*/ 	.byte	0x00, 0xf0, 0x11, 0x00


	//----- nvinfo : EIATTR_SPARSE_MMA_MASK
	.align		4
.L_10:
        /*0018*/ 	.byte	0x03, 0x50
        /*001a*/ 	.short	0x0000


	//----- nvinfo : EIATTR_MAXREG_COUNT
	.align		4
        /*001c*/ 	.byte	0x03, 0x1b
        /*001e*/ 	.short	0x00ff


	//----- nvinfo : EIATTR_EXTERNS
	.align		4
        /*0020*/ 	.byte	0x04, 0x0f
        /*0022*/ 	.short	(.L_12 - .L_11)


	//   ....[0]....
	.align		4
.L_11:
        /*0024*/ 	.word	index@(vprintf)


	//----- nvinfo : EIATTR_MERCURY_ISA_VERSION
	.align		4
.L_12:
        /*0028*/ 	.byte	0x03, 0x5f
        /*002a*/ 	.short	0x0101


	//----- nvinfo : EIATTR_VRC_CTA_INIT_COUNT
	.align		4
        /*002c*/ 	.byte	0x02, 0x4a
	.zero		1
	.zero		1


	//----- nvinfo : EIATTR_SYSCALL_OFFSETS
	.align		4
        /*0030*/ 	.byte	0x04, 0x46
        /*0032*/ 	.short	(.L_14 - .L_13)


	//   ....[0]....
.L_13:
        /*0034*/ 	.word	0x00000210


	//----- nvinfo : EIATTR_EXIT_INSTR_OFFSETS
	.align		4
.L_14:
        /*0038*/ 	.byte	0x04, 0x1c
        /*003a*/ 	.short	(.L_16 - .L_15)


	//   ....[0]....
.L_15:
        /*003c*/ 	.word	0x00000220


	//----- nvinfo : EIATTR_CBANK_PARAM_SIZE
	.align		4
.L_16:
        /*0040*/ 	.byte	0x03, 0x19
        /*0042*/ 	.short	0x0004


	//----- nvinfo : EIATTR_PARAM_CBANK
	.align		4
        /*0044*/ 	.byte	0x04, 0x0a
        /*0046*/ 	.short	(.L_18 - .L_17)
	.align		4
.L_17:
        /*0048*/ 	.word	index@(.nv.constant0._Z11hello_worldf)
        /*004c*/ 	.short	0x0380
        /*004e*/ 	.short	0x0004


	//----- nvinfo : EIATTR_SW_WAR
	.align		4
.L_18:
        /*0050*/ 	.byte	0x04, 0x36
        /*0052*/ 	.short	(.L_20 - .L_19)
.L_19:
        /*0054*/ 	.word	0x00000008
.L_20:


//--------------------- .nv.callgraph             --------------------------
	.section	.nv.callgraph,"",@"SHT_CUDA_CALLGRAPH"
	.align	4
	.sectionentsize	8
	.align		4
        /*0000*/ 	.word	0x00000000
	.align		4
        /*0004*/ 	.word	0xffffffff
	.align		4
        /*0008*/ 	.word	index@(_Z11hello_worldf)
	.align		4
        /*000c*/ 	.word	index@(vprintf)
	.align		4
        /*0010*/ 	.word	0x00000000
	.align		4
        /*0014*/ 	.word	0xfffffffe
	.align		4
        /*0018*/ 	.word	0x00000000
	.align		4
        /*001c*/ 	.word	0xfffffffd
	.align		4
        /*0020*/ 	.word	0x00000000
	.align		4
        /*0024*/ 	.word	0xfffffffc


//--------------------- .nv.constant4             --------------------------
	.section	.nv.constant4,"a",@progbits
	.align	8
	.align		8
.nv.constant4:
        /*0000*/ 	.dword	vprintf
	.align		8
        /*0008*/ 	.dword	$str


//--------------------- .text._Z11hello_worldf    --------------------------
	.section	.text._Z11hello_worldf,"ax",@progbits
	.align	128
        .global         _Z11hello_worldf
        .type           _Z11hello_worldf,@function
        .size           _Z11hello_worldf,(.L_x_2 - _Z11hello_worldf)
        .other          _Z11hello_worldf,@"STO_CUDA_ENTRY STV_DEFAULT"
_Z11hello_worldf:
.text._Z11hello_worldf:
[----:B------:R-:W0:Y:S01]  /*0000*/  LDC R1, c[0x0][0x37c] ;  /* 0x0000df00ff017b82 */ /* 0x000e220000000800 */
[----:B------:R-:W1:Y:S01]  /*0010*/  S2R R3, SR_CTAID.X ;  /* 0x0000000000037919 */ /* 0x000e620000002500 */
[----:B------:R-:W2:Y:S01]  /*0020*/  LDCU UR5, c[0x0][0x2fc] ;  /* 0x00005f80ff0577ac */ /* 0x000ea20008000800 */
[----:B0-----:R-:W-:Y:S01]  /*0030*/  IADD3 R1, PT, PT, R1, -0x28, RZ ;  /* 0xffffffd801017810 */ /* 0x001fe20007ffe0ff */
[----:B------:R-:W1:Y:S01]  /*0040*/  S2R R4, SR_CTAID.Y ;  /* 0x0000000000047919 */ /* 0x000e620000002600 */
[----:B------:R-:W1:Y:S01]  /*0050*/  LDCU UR4, c[0x0][0x370] ;  /* 0x00006e00ff0477ac */ /* 0x000e620008000800 */
[----:B------:R-:W-:Y:S01]  /*0060*/  MOV R0, 0x0 ;  /* 0x0000000000007802 */ /* 0x000fe20000000f00 */
[----:B------:R-:W0:Y:S01]  /*0070*/  S2R R5, SR_CTAID.Z ;  /* 0x0000000000057919 */ /* 0x000e220000002700 */
[----:B------:R-:W3:Y:S02]  /*0080*/  LDCU UR9, c[0x0][0x380] ;  /* 0x00007000ff0977ac */ /* 0x000ee40008000800 */
[----:B------:R4:W5:Y:S01]  /*0090*/  LDC.64 R12, c[0x4][R0] ;  /* 0x01000000000c7b82 */ /* 0x0009620000000a00 */
[----:B------:R-:W2:Y:S01]  /*00a0*/  S2R R14, SR_TID.Y ;  /* 0x00000000000e7919 */ /* 0x000ea20000002200 */
[----:B------:R-:W0:Y:S01]  /*00b0*/  LDCU UR6, c[0x0][0x374] ;  /* 0x00006e80ff0677ac */ /* 0x000e220008000800 */
[----:B------:R-:W4:Y:S01]  /*00c0*/  S2R R9, SR_TID.X ;  /* 0x0000000000097919 */ /* 0x000f220000002100 */
[----:B------:R-:W2:Y:S01]  /*00d0*/  LDCU UR7, c[0x0][0x364] ;  /* 0x00006c80ff0777ac */ /* 0x000ea20008000800 */
[----:B------:R-:W4:Y:S01]  /*00e0*/  S2R R15, SR_TID.Z ;  /* 0x00000000000f7919 */ /* 0x000f220000002300 */
[----:B------:R-:W4:Y:S01]  /*00f0*/  LDCU UR8, c[0x0][0x360] ;  /* 0x00006c00ff0877ac */ /* 0x000f220008000800 */
[----:B---3--:R-:W3:Y:S01]  /*0100*/  F2F.F64.F32 R10, UR9 ;  /* 0x00000009000a7d10 */ /* 0x008ee20008201800 */
[----:B-1----:R-:W-:Y:S01]  /*0110*/  IMAD R2, R4, UR4, R3 ;  /* 0x0000000404027c24 */ /* 0x002fe2000f8e0203 */
[----:B------:R-:W1:Y:S03]  /*0120*/  LDCU UR4, c[0x0][0x2f8] ;  /* 0x00005f00ff0477ac */ /* 0x000e660008000800 */
[----:B0-----:R-:W-:Y:S01]  /*0130*/  IMAD R2, R5, UR6, R2 ;  /* 0x0000000605027c24 */ /* 0x001fe2000f8e0202 */
[----:B------:R0:W-:Y:S03]  /*0140*/  STL.64 [R1+0x8], R4 ;  /* 0x0000080401007387 */ /* 0x0001e60000100a00 */
[----:B--2---:R-:W-:Y:S01]  /*0150*/  IMAD R8, R2, UR7, R14 ;  /* 0x0000000702087c24 */ /* 0x004fe2000f8e020e */
[----:B---3--:R2:W-:Y:S01]  /*0160*/  STL.64 [R1+0x20], R10 ;  /* 0x0000200a01007387 */ /* 0x0085e20000100a00 */
[----:B------:R-:W0:Y:S02]  /*0170*/  LDCU.64 UR6, c[0x4][0x8] ;  /* 0x01000100ff0677ac */ /* 0x000e240008000a00 */
[----:B----4-:R-:W-:Y:S01]  /*0180*/  IMAD R8, R8, UR8, R9 ;  /* 0x0000000808087c24 */ /* 0x010fe2000f8e0209 */
[----:B------:R2:W-:Y:S04]  /*0190*/  STL.64 [R1], R2 ;  /* 0x0000000201007387 */ /* 0x0005e80000100a00 */
[----:B------:R2:W-:Y:S01]  /*01a0*/  STL.64 [R1+0x18], R14 ;  /* 0x0000180e01007387 */ /* 0x0005e20000100a00 */
[----:B-1----:R-:W-:-:S03]  /*01b0*/  IADD3 R6, P0, PT, R1, UR4, RZ ;  /* 0x0000000401067c10 */ /* 0x002fc6000ff1e0ff */
[----:B------:R2:W-:Y:S01]  /*01c0*/  STL.64 [R1+0x10], R8 ;  /* 0x0000100801007387 */ /* 0x0005e20000100a00 */
[----:B------:R-:W-:Y:S02]  /*01d0*/  IADD3.X R7, PT, PT, RZ, UR5, RZ, P0, !PT ;  /* 0x00000005ff077c10 */ /* 0x000fe400087fe4ff */
[----:B0-----:R-:W-:Y:S02]  /*01e0*/  MOV R4, UR6 ;  /* 0x0000000600047c02 */ /* 0x001fe40008000f00 */
[----:B-----5:R-:W-:-:S07]  /*01f0*/  MOV R5, UR7 ;  /* 0x0000000700057c02 */ /* 0x020fce0008000f00 */
[----:B------:R-:W-:-:S07]  /*0200*/  LEPC R20, `(.L_x_0) ;  /* 0x000000001014794e */ /* 0x000fce0000000000 */
[----:B--2---:R-:W-:Y:S05]  /*0210*/  CALL.ABS.NOINC R12 ;  /* 0x000000000c007343 */ /* 0x004fea0003c00000 */
.L_x_0:
[----:B------:R-:W-:Y:S05]  /*0220*/  EXIT ;  /* 0x000000000000794d */ /* 0x000fea0003800000 */
.L_x_1:
[----:B------:R-:W-:-:S00]  /*0230*/  BRA `(.L_x_1) ;  /* 0xfffffffc00fc7947 */ /* 0x000fc0000383ffff */
[----:B------:R-:W-:-:S00]  /*0240*/  NOP ;  /* 0x0000000000007918 */ /* 0x000fc00000000000 */
        /* <DEDUP_REMOVED lines=11> */
.L_x_2:


//--------------------- .nv.global.init           --------------------------
	.section	.nv.global.init,"aw",@progbits
.nv.global.init:
	.type		$str,@object
	.size		$str,(.L_0 - $str)
$str:
        /*0000*/ 	.byte	0x48, 0x65, 0x6c, 0x6c, 0x6f, 0x20, 0x62, 0x6c, 0x6f, 0x63, 0x6b, 0x20, 0x25, 0x69, 0x20, 0x28
        /*0010*/ 	.byte	0x78, 0x20, 0x25, 0x69, 0x2c, 0x20, 0x79, 0x20, 0x25, 0x69, 0x2c, 0x20, 0x7a, 0x20, 0x25, 0x69
        /*0020*/ 	.byte	0x29, 0x20, 0x72, 0x75, 0x6e, 0x6e, 0x69, 0x6e, 0x67, 0x20, 0x74, 0x68, 0x72, 0x65, 0x61, 0x64
        /*0030*/ 	.byte	0x20, 0x25, 0x69, 0x20, 0x28, 0x78, 0x20, 0x25, 0x69, 0x2c, 0x20, 0x79, 0x20, 0x25, 0x69, 0x2c
        /*0040*/ 	.byte	0x20, 0x7a, 0x20, 0x25, 0x69, 0x29, 0x2c, 0x20, 0x66, 0x3d, 0x25, 0x66, 0x0a, 0x00
.L_0:


//--------------------- .nv.shared.reserved.0     --------------------------
	.section	.nv.shared.reserved.0,"aw",@nobits
	.weak		__nv_reservedSMEM_offset_0_alias
	.size		__nv_reservedSMEM_offset_0_alias, 0, 64
	.other		__nv_reservedSMEM_offset_0_alias,@"STO_CUDA_RESERVED_SHARED STV_DEFAULT"
__nv_reservedSMEM_offset_0_alias:
	.zero		0
	.zero		64


//--------------------- .nv.constant0._Z11hello_worldf --------------------------
	.section	.nv.constant0._Z11hello_worldf,"a",@progbits
	.sectionflags	@""
	.align	4
.nv.constant0._Z11hello_worldf:
	.zero		900


//--------------------- SYMBOLS --------------------------

	.type		.nv.reservedSmem.offset0,@object
	.size		.nv.reservedSmem.offset0,0x4
	.type		vprintf,@function
